	.headerflags	@"EF_CUDA_TEXMODE_UNIFIED EF_CUDA_64BIT_ADDRESS EF_CUDA_ACCELERATORS EF_CUDA_SM90 EF_CUDA_VIRTUAL_SM(EF_CUDA_SM90)"
	.elftype	@"ET_EXEC"


//--------------------- .nv.info                  --------------------------
	.section	.nv.info,"",@"SHT_CUDA_INFO"
	.align	4


	//----- nvinfo : EIATTR_REGCOUNT
	.align		4
        /*0000*/ 	.byte	0x04, 0x2f
        /*0002*/ 	.short	(.L_1 - .L_0)
	.align		4
.L_0:
        /*0004*/ 	.word	index@(triton_per_fused_abs_mean_sub_9)
        /*0008*/ 	.word	0x0000000e


	//----- nvinfo : EIATTR_MIN_STACK_SIZE
	.align		4
.L_1:
        /*000c*/ 	.byte	0x04, 0x12
        /*000e*/ 	.short	(.L_3 - .L_2)
	.align		4
.L_2:
        /*0010*/ 	.word	index@(triton_per_fused_abs_mean_sub_9)
        /*0014*/ 	.word	0x00000000


	//----- nvinfo : EIATTR_FRAME_SIZE
	.align		4
.L_3:
        /*0018*/ 	.byte	0x04, 0x11
        /*001a*/ 	.short	(.L_5 - .L_4)
	.align		4
.L_4:
        /*001c*/ 	.word	index@(triton_per_fused_abs_mean_sub_9)
        /*0020*/ 	.word	0x00000000


	//----- nvinfo : EIATTR_MIN_STACK_SIZE
	.align		4
.L_5:
        /*0024*/ 	.byte	0x04, 0x12
        /*0026*/ 	.short	(.L_7 - .L_6)
	.align		4
.L_6:
        /*0028*/ 	.word	index@(triton_per_fused_abs_mean_sub_9)
        /*002c*/ 	.word	0x00000000
.L_7:


//--------------------- .nv.info.triton_per_fused_abs_mean_sub_9 --------------------------
	.section	.nv.info.triton_per_fused_abs_mean_sub_9,"",@"SHT_CUDA_INFO"
	.sectionflags	@""
	.align	4


	//----- nvinfo : EIATTR_CUDA_API_VERSION
	.align		4
        /*0000*/ 	.byte	0x04, 0x37
        /*0002*/ 	.short	(.L_9 - .L_8)
.L_8:
        /*0004*/ 	.word	0x0000007c


	//----- nvinfo : EIATTR_KPARAM_INFO
	.align		4
.L_9:
        /*0008*/ 	.byte	0x04, 0x17
        /*000a*/ 	.short	(.L_11 - .L_10)
.L_10:
        /*000c*/ 	.word	0x00000000
        /*0010*/ 	.short	0x0003
        /*0012*/ 	.short	0x0014
        /*0014*/ 	.byte	0x00, 0xf0, 0x11, 0x00


	//----- nvinfo : EIATTR_KPARAM_INFO
	.align		4
.L_11:
        /*0018*/ 	.byte	0x04, 0x17
        /*001a*/ 	.short	(.L_13 - .L_12)
.L_12:
        /*001c*/ 	.word	0x00000000
        /*0020*/ 	.short	0x0002
        /*0022*/ 	.short	0x0010
        /*0024*/ 	.byte	0x00, 0xf0, 0x11, 0x00


	//----- nvinfo : EIATTR_KPARAM_INFO
	.align		4
.L_13:
        /*0028*/ 	.byte	0x04, 0x17
        /*002a*/ 	.short	(.L_15 - .L_14)
.L_14:
        /*002c*/ 	.word	0x00000000
        /*0030*/ 	.short	0x0001
        /*0032*/ 	.short	0x0008
        /*0034*/ 	.byte	0x00, 0xf4, 0x21, 0x00


	//----- nvinfo : EIATTR_KPARAM_INFO
	.align		4
.L_15:
        /*0038*/ 	.byte	0x04, 0x17
        /*003a*/ 	.short	(.L_17 - .L_16)
.L_16:
        /*003c*/ 	.word	0x00000000
        /*0040*/ 	.short	0x0000
        /*0042*/ 	.short	0x0000
        /*0044*/ 	.byte	0x00, 0xf4, 0x21, 0x00


	//----- nvinfo : EIATTR_SPARSE_MMA_MASK
	.align		4
.L_17:
        /*0048*/ 	.byte	0x03, 0x50
        /*004a*/ 	.short	0x0000


	//----- nvinfo : EIATTR_MAXREG_COUNT
	.align		4
        /*004c*/ 	.byte	0x03, 0x1b
        /*004e*/ 	.short	0x00ff


	//----- nvinfo : EIATTR_COOP_GROUP_MASK_REGIDS
	.align		4
        /*0050*/ 	.byte	0x04, 0x29
        /*0052*/ 	.short	(.L_19 - .L_18)


	//   ....[0]....
.L_18:
        /*0054*/ 	.word	0xffffffff


	//   ....[1]....
        /*0058*/ 	.word	0xffffffff


	//   ....[2]....
        /*005c*/ 	.word	0xffffffff


	//   ....[3]....
        /*0060*/ 	.word	0xffffffff


	//   ....[4]....
        /*0064*/ 	.word	0xffffffff


	//   ....[5]....
        /*0068*/ 	.word	0xffffffff


	//----- nvinfo : EIATTR_COOP_GROUP_INSTR_OFFSETS
	.align		4
.L_19:
        /*006c*/ 	.byte	0x04, 0x28
        /*006e*/ 	.short	(.L_21 - .L_20)


	//   ....[0]....
.L_20:
        /*0070*/ 	.word	0x00000150


	//   ....[1]....
        /*0074*/ 	.word	0x00000170


	//   ....[2]....
        /*0078*/ 	.word	0x000001a0


	//   ....[3]....
        /*007c*/ 	.word	0x000001c0


	//   ....[4]....
        /*0080*/ 	.word	0x000001e0


	//   ....[5]....
        /*0084*/ 	.word	0x00000280


	//----- nvinfo : EIATTR_EXIT_INSTR_OFFSETS
	.align		4
.L_21:
        /*0088*/ 	.byte	0x04, 0x1c
        /*008a*/ 	.short	(.L_23 - .L_22)


	//   ....[0]....
.L_22:
        /*008c*/ 	.word	0x000002c0


	//   ....[1]....
        /*0090*/ 	.word	0x00000310


	//----- nvinfo : EIATTR_REQNTID
	.align		4
.L_23:
        /*0094*/ 	.byte	0x04, 0x10
        /*0096*/ 	.short	(.L_25 - .L_24)
.L_24:
        /*0098*/ 	.word	0x00000040
        /*009c*/ 	.word	0x00000001
        /*00a0*/ 	.word	0x00000001


	//----- nvinfo : EIATTR_CBANK_PARAM_SIZE
	.align		4
.L_25:
        /*00a4*/ 	.byte	0x03, 0x19
        /*00a6*/ 	.short	0x0018


	//----- nvinfo : EIATTR_PARAM_CBANK
	.align		4
        /*00a8*/ 	.byte	0x04, 0x0a
        /*00aa*/ 	.short	(.L_27 - .L_26)
	.align		4
.L_26:
        /*00ac*/ 	.word	index@(.nv.constant0.triton_per_fused_abs_mean_sub_9)
        /*00b0*/ 	.short	0x0210
        /*00b2*/ 	.short	0x0018


	//----- nvinfo : EIATTR_SW_WAR
	.align		4
.L_27:
        /*00b4*/ 	.byte	0x04, 0x36
        /*00b6*/ 	.short	(.L_29 - .L_28)
.L_28:
        /*00b8*/ 	.word	0x00000008
.L_29:


//--------------------- .nv.callgraph             --------------------------
	.section	.nv.callgraph,"",@"SHT_CUDA_CALLGRAPH"
	.align	4
	.sectionentsize	8
	.align		4
        /*0000*/ 	.word	0x00000000
	.align		4
        /*0004*/ 	.word	0xffffffff
	.align		4
        /*0008*/ 	.word	0x00000000
	.align		4
        /*000c*/ 	.word	0xfffffffe
	.align		4
        /*0010*/ 	.word	0x00000000
	.align		4
        /*0014*/ 	.word	0xfffffffd
	.align		4
        /*0018*/ 	.word	0x00000000
	.align		4
        /*001c*/ 	.word	0xfffffffc


//--------------------- .text.triton_per_fused_abs_mean_sub_9 --------------------------
	.section	.text.triton_per_fused_abs_mean_sub_9,"ax",@progbits
	.sectionflags	@"SHF_BARRIERS=1"
	.align	128
        .global         triton_per_fused_abs_mean_sub_9
        .type           triton_per_fused_abs_mean_sub_9,@function
        .size           triton_per_fused_abs_mean_sub_9,(.L_x_1 - triton_per_fused_abs_mean_sub_9)
        .other          triton_per_fused_abs_mean_sub_9,@"STO_CUDA_ENTRY STV_DEFAULT"
triton_per_fused_abs_mean_sub_9:
.text.triton_per_fused_abs_mean_sub_9:
[----:B------:R-:W0:Y:S02]  /*0000*/  LDC R1, c[0x0][0x28] ;  /* 0x00000a00ff017b82 */ /* 0x000e240000000800 */
[----:B------:R-:W1:Y:S01]  /*0010*/  S2R R10, SR_TID.X ;  /* 0x00000000000a7919 */ /* 0x000e620000002100 */
[----:B------:R-:W2:Y:S01]  /*0020*/  LDC.64 R2, c[0x0][0x210] ;  /* 0x00008400ff027b82 */ /* 0x000ea20000000a00 */
[----:B------:R-:W-:Y:S01]  /*0030*/  ULDC.64 UR6, c[0x0][0x208] ;  /* 0x0000820000067ab9 */ /* 0x000fe20000000a00 */
[----:B------:R-:W3:Y:S01]  /*0040*/  S2R R0, SR_CTAID.X ;  /* 0x0000000000007919 */ /* 0x000ee20000002500 */
[----:B-1----:R-:W-:Y:S01]  /*0050*/  IMAD.SHL.U32 R4, R10, 0x80, RZ ;  /* 0x000000800a047824 */ /* 0x002fe200078e00ff */
[----:B---3--:R-:W-:-:S04]  /*0060*/  ISETP.GE.AND P0, PT, R0, 0x80, PT ;  /* 0x000000800000780c */ /* 0x008fc80003f06270 */
[----:B------:R-:W-:Y:S01]  /*0070*/  LOP3.LUT R5, R4, 0x1f80, RZ, 0xc0, !PT ;  /* 0x00001f8004057812 */ /* 0x000fe200078ec0ff */
[----:B------:R-:W-:-:S04]  /*0080*/  IMAD.MOV.U32 R4, RZ, RZ, RZ ;  /* 0x000000ffff047224 */ /* 0x000fc800078e00ff */
[----:B------:R-:W-:-:S04]  /*0090*/  IMAD.IADD R5, R5, 0x1, R0 ;  /* 0x0000000105057824 */ /* 0x000fc800078e0200 */
[----:B--2---:R-:W-:-:S05]  /*00a0*/  IMAD.WIDE R2, R5, 0x4, R2 ;  /* 0x0000000405027825 */ /* 0x004fca00078e0202 */
[----:B------:R1:W2:Y:S01]  /*00b0*/  @!P0 LDG.E R4, desc[UR6][R2.64] ;  /* 0x0000000602048981 */ /* 0x0002a2000c1e1900 */
[----:B------:R-:W3:Y:S01]  /*00c0*/  S2UR UR5, SR_CgaCtaId ;  /* 0x00000000000579c3 */ /* 0x000ee20000008800 */
[----:B------:R-:W-:Y:S01]  /*00d0*/  UMOV UR4, 0x400 ;  /* 0x0000040000047882 */ /* 0x000fe20000000000 */
[----:B------:R-:W-:Y:S02]  /*00e0*/  ISETP.GE.AND P1, PT, R10, 0x2, PT ;  /* 0x000000020a00780c */ /* 0x000fe40003f26270 */
[----:B-1----:R-:W-:-:S04]  /*00f0*/  SHF.R.U32.HI R2, RZ, 0x3, R10 ;  /* 0x00000003ff027819 */ /* 0x002fc8000001160a */
[----:B------:R-:W-:Y:S01]  /*0100*/  LOP3.LUT R2, R2, 0x4, RZ, 0xc0, !PT ;  /* 0x0000000402027812 */ /* 0x000fe200078ec0ff */
[----:B---3--:R-:W-:Y:S01]  /*0110*/  UPRMT UR4, UR5, 0x654, UR4 ;  /* 0x0000065405047896 */ /* 0x008fe20008000004 */
[----:B--2---:R-:W-:-:S04]  /*0120*/  SEL R4, R4, RZ, !P0 ;  /* 0x000000ff04047207 */ /* 0x004fc80004000000 */
[----:B------:R-:W-:Y:S02]  /*0130*/  FSEL R4, R4, RZ, !P0 ;  /* 0x000000ff04047208 */ /* 0x000fe40004000000 */
[----:B------:R-:W-:-:S03]  /*0140*/  LOP3.LUT P0, RZ, R10, 0x1f, RZ, 0xc0, !PT ;  /* 0x0000001f0aff7812 */ /* 0x000fc6000780c0ff */
[----:B------:R-:W1:Y:S02]  /*0150*/  SHFL.BFLY PT, R5, R4, 0x10, 0x1f ;  /* 0x0e001f0004057f89 */ /* 0x000e6400000e0000 */
[----:B-1----:R-:W-:-:S05]  /*0160*/  FADD R5, R4, R5 ;  /* 0x0000000504057221 */ /* 0x002fca0000000000 */
[----:B------:R-:W1:Y:S02]  /*0170*/  SHFL.BFLY PT, R6, R5, 0x8, 0x1f ;  /* 0x0d001f0005067f89 */ /* 0x000e6400000e0000 */
[----:B-1----:R-:W-:Y:S01]  /*0180*/  FADD R6, R5, R6 ;  /* 0x0000000605067221 */ /* 0x002fe20000000000 */
[----:B------:R-:W-:-:S04]  /*0190*/  LOP3.LUT R5, R10, 0x1, RZ, 0xc0, !PT ;  /* 0x000000010a057812 */ /* 0x000fc800078ec0ff */
[----:B------:R-:W1:Y:S02]  /*01a0*/  SHFL.BFLY PT, R7, R6, 0x4, 0x1f ;  /* 0x0c801f0006077f89 */ /* 0x000e6400000e0000 */
[----:B-1----:R-:W-:-:S05]  /*01b0*/  FADD R7, R6, R7 ;  /* 0x0000000706077221 */ /* 0x002fca0000000000 */
[----:B------:R-:W1:Y:S02]  /*01c0*/  SHFL.BFLY PT, R8, R7, 0x2, 0x1f ;  /* 0x0c401f0007087f89 */ /* 0x000e6400000e0000 */
[----:B-1----:R-:W-:-:S05]  /*01d0*/  FADD R8, R7, R8 ;  /* 0x0000000807087221 */ /* 0x002fca0000000000 */
[----:B------:R-:W1:Y:S02]  /*01e0*/  SHFL.BFLY PT, R3, R8, 0x1, 0x1f ;  /* 0x0c201f0008037f89 */ /* 0x000e6400000e0000 */
[----:B-1----:R-:W-:Y:S01]  /*01f0*/  FADD R11, R8, R3 ;  /* 0x00000003080b7221 */ /* 0x002fe20000000000 */
[----:B------:R-:W-:-:S04]  /*0200*/  LEA R3, R10, UR4, 0x2 ;  /* 0x000000040a037c11 */ /* 0x000fc8000f8e10ff */
[----:B------:R-:W-:Y:S01]  /*0210*/  @!P0 STS [R2+UR4], R11 ;  /* 0x0000000b02008988 */ /* 0x000fe20008000804 */
[----:B------:R-:W-:Y:S01]  /*0220*/  BAR.SYNC.DEFER_BLOCKING 0x0 ;  /* 0x0000000000007b1d */ /* 0x000fe20000010000 */
[----:B------:R-:W-:-:S04]  /*0230*/  ISETP.NE.U32.AND P0, PT, R5, 0x1, PT ;  /* 0x000000010500780c */ /* 0x000fc80003f05070 */
[C---:B------:R-:W-:Y:S01]  /*0240*/  ISETP.LT.AND P0, PT, R10.reuse, 0x2, P0 ;  /* 0x000000020a00780c */ /* 0x040fe20000701270 */
[----:B------:R-:W1:Y:S01]  /*0250*/  @!P1 LDS R9, [R3] ;  /* 0x0000000003099984 */ /* 0x000e620000000800 */
[----:B------:R-:W-:-:S04]  /*0260*/  LOP3.LUT P1, RZ, R10, 0x3f, RZ, 0xc0, !PT ;  /* 0x0000003f0aff7812 */ /* 0x000fc8000782c0ff */
[----:B------:R-:W-:Y:S01]  /*0270*/  ISETP.LT.AND P1, PT, R0, 0x80, !P1 ;  /* 0x000000800000780c */ /* 0x000fe20004f21270 */
[----:B-1----:R-:W1:Y:S02]  /*0280*/  SHFL.BFLY PT, R4, R9, 0x1, 0x1f ;  /* 0x0c201f0009047f89 */ /* 0x002e6400000e0000 */
[----:B-1----:R-:W-:-:S05]  /*0290*/  FADD R4, R9, R4 ;  /* 0x0000000409047221 */ /* 0x002fca0000000000 */
[----:B------:R1:W-:Y:S01]  /*02a0*/  @P0 STS [R3], R4 ;  /* 0x0000000403000388 */ /* 0x0003e20000000800 */
[----:B------:R-:W-:Y:S06]  /*02b0*/  BAR.SYNC.DEFER_BLOCKING 0x0 ;  /* 0x0000000000007b1d */ /* 0x000fec0000010000 */
[----:B-1----:R-:W-:Y:S05]  /*02c0*/  @!P1 EXIT ;  /* 0x000000000000994d */ /* 0x002fea0003800000 */
[----:B------:R-:W0:Y:S01]  /*02d0*/  LDS R5, [UR4] ;  /* 0x00000004ff057984 */ /* 0x000e220008000800 */
[----:B------:R-:W1:Y:S02]  /*02e0*/  LDC.64 R2, c[0x0][0x218] ;  /* 0x00008600ff027b82 */ /* 0x000e640000000a00 */
[----:B-1----:R-:W-:-:S05]  /*02f0*/  IMAD.WIDE R2, R0, 0x4, R2 ;  /* 0x0000000400027825 */ /* 0x002fca00078e0202 */
[----:B0-----:R-:W-:Y:S01]  /*0300*/  STG.E desc[UR6][R2.64], R5 ;  /* 0x0000000502007986 */ /* 0x001fe2000c101906 */
[----:B------:R-:W-:Y:S05]  /*0310*/  EXIT ;  /* 0x000000000000794d */ /* 0x000fea0003800000 */
.L_x_0:
[----:B------:R-:W-:-:S00]  /*0320*/  BRA `(.L_x_0) ;  /* 0xfffffffc00fc7947 */ /* 0x000fc0000383ffff */
[----:B------:R-:W-:-:S00]  /*0330*/  NOP ;  /* 0x0000000000007918 */ /* 0x000fc00000000000 */
        /* <DEDUP_REMOVED lines=12> */
.L_x_1:


//--------------------- .nv.shared.triton_per_fused_abs_mean_sub_9 --------------------------
	.section	.nv.shared.triton_per_fused_abs_mean_sub_9,"aw",@nobits
	.sectionflags	@""
	.align	16
	.zero		1024


//--------------------- .nv.constant0.triton_per_fused_abs_mean_sub_9 --------------------------
	.section	.nv.constant0.triton_per_fused_abs_mean_sub_9,"a",@progbits
	.sectionflags	@""
	.align	4
.nv.constant0.triton_per_fused_abs_mean_sub_9:
	.zero		552
